//
// Generated by NVIDIA NVVM Compiler
//
// Compiler Build ID: CL-36424714
// Cuda compilation tools, release 13.0, V13.0.88
// Based on NVVM 20.0.0
//

.version 9.0
.target sm_100
.address_size 64

	// .globl	add_f32

.visible .entry add_f32(
	.param .u64 .ptr .align 1 add_f32_param_0,
	.param .u64 .ptr .align 1 add_f32_param_1,
	.param .u64 .ptr .align 1 add_f32_param_2,
	.param .u32 add_f32_param_3
)
{
	.reg .pred 	%p<2>;
	.reg .b32 	%r<6>;
	.reg .b32 	%f<4>;
	.reg .b64 	%rd<11>;

	ld.param.u64 	%rd1, [add_f32_param_0];
	ld.param.u64 	%rd2, [add_f32_param_1];
	ld.param.u64 	%rd3, [add_f32_param_2];
	ld.param.u32 	%r2, [add_f32_param_3];
	mov.u32 	%r3, %ctaid.x;
	mov.u32 	%r4, %ntid.x;
	mov.u32 	%r5, %tid.x;
	mad.lo.s32 	%r1, %r3, %r4, %r5;
	setp.ge.s32 	%p1, %r1, %r2;
	@%p1 bra 	$L__BB0_2;
	cvta.to.global.u64 	%rd4, %rd2;
	cvta.to.global.u64 	%rd5, %rd3;
	cvta.to.global.u64 	%rd6, %rd1;
	mul.wide.s32 	%rd7, %r1, 4;
	add.s64 	%rd8, %rd4, %rd7;
	ld.global.nc.f32 	%f1, [%rd8];
	add.s64 	%rd9, %rd5, %rd7;
	ld.global.nc.f32 	%f2, [%rd9];
	add.f32 	%f3, %f1, %f2;
	add.s64 	%rd10, %rd6, %rd7;
	st.global.f32 	[%rd10], %f3;
$L__BB0_2:
	ret;

}
	// .globl	add_inplace_f32
.visible .entry add_inplace_f32(
	.param .u64 .ptr .align 1 add_inplace_f32_param_0,
	.param .u64 .ptr .align 1 add_inplace_f32_param_1,
	.param .u32 add_inplace_f32_param_2
)
{
	.reg .pred 	%p<2>;
	.reg .b32 	%r<6>;
	.reg .b32 	%f<4>;
	.reg .b64 	%rd<8>;

	ld.param.u64 	%rd1, [add_inplace_f32_param_0];
	ld.param.u64 	%rd2, [add_inplace_f32_param_1];
	ld.param.u32 	%r2, [add_inplace_f32_param_2];
	mov.u32 	%r3, %ctaid.x;
	mov.u32 	%r4, %ntid.x;
	mov.u32 	%r5, %tid.x;
	mad.lo.s32 	%r1, %r3, %r4, %r5;
	setp.ge.s32 	%p1, %r1, %r2;
	@%p1 bra 	$L__BB1_2;
	cvta.to.global.u64 	%rd3, %rd2;
	cvta.to.global.u64 	%rd4, %rd1;
	mul.wide.s32 	%rd5, %r1, 4;
	add.s64 	%rd6, %rd3, %rd5;
	ld.global.nc.f32 	%f1, [%rd6];
	add.s64 	%rd7, %rd4, %rd5;
	ld.global.f32 	%f2, [%rd7];
	add.f32 	%f3, %f1, %f2;
	st.global.f32 	[%rd7], %f3;
$L__BB1_2:
	ret;

}
	// .globl	add_f16
.visible .entry add_f16(
	.param .u64 .ptr .align 1 add_f16_param_0,
	.param .u64 .ptr .align 1 add_f16_param_1,
	.param .u64 .ptr .align 1 add_f16_param_2,
	.param .u32 add_f16_param_3
)
{
	.reg .pred 	%p<2>;
	.reg .b16 	%rs<4>;
	.reg .b32 	%r<6>;
	.reg .b64 	%rd<11>;

	ld.param.u64 	%rd1, [add_f16_param_0];
	ld.param.u64 	%rd2, [add_f16_param_1];
	ld.param.u64 	%rd3, [add_f16_param_2];
	ld.param.u32 	%r2, [add_f16_param_3];
	mov.u32 	%r3, %ctaid.x;
	mov.u32 	%r4, %ntid.x;
	mov.u32 	%r5, %tid.x;
	mad.lo.s32 	%r1, %r3, %r4, %r5;
	setp.ge.s32 	%p1, %r1, %r2;
	@%p1 bra 	$L__BB2_2;
	cvta.to.global.u64 	%rd4, %rd2;
	cvta.to.global.u64 	%rd5, %rd3;
	cvta.to.global.u64 	%rd6, %rd1;
	mul.wide.s32 	%rd7, %r1, 2;
	add.s64 	%rd8, %rd4, %rd7;
	ld.global.nc.u16 	%rs2, [%rd8];
	add.s64 	%rd9, %rd5, %rd7;
	ld.global.nc.u16 	%rs3, [%rd9];
	// begin inline asm
	{add.f16 %rs1,%rs2,%rs3;
}
	// end inline asm
	add.s64 	%rd10, %rd6, %rd7;
	st.global.u16 	[%rd10], %rs1;
$L__BB2_2:
	ret;

}
	// .globl	add_inplace_f16
.visible .entry add_inplace_f16(
	.param .u64 .ptr .align 1 add_inplace_f16_param_0,
	.param .u64 .ptr .align 1 add_inplace_f16_param_1,
	.param .u32 add_inplace_f16_param_2
)
{
	.reg .pred 	%p<2>;
	.reg .b16 	%rs<4>;
	.reg .b32 	%r<6>;
	.reg .b64 	%rd<8>;

	ld.param.u64 	%rd1, [add_inplace_f16_param_0];
	ld.param.u64 	%rd2, [add_inplace_f16_param_1];
	ld.param.u32 	%r2, [add_inplace_f16_param_2];
	mov.u32 	%r3, %ctaid.x;
	mov.u32 	%r4, %ntid.x;
	mov.u32 	%r5, %tid.x;
	mad.lo.s32 	%r1, %r3, %r4, %r5;
	setp.ge.s32 	%p1, %r1, %r2;
	@%p1 bra 	$L__BB3_2;
	cvta.to.global.u64 	%rd3, %rd1;
	cvta.to.global.u64 	%rd4, %rd2;
	mul.wide.s32 	%rd5, %r1, 2;
	add.s64 	%rd6, %rd3, %rd5;
	ld.global.u16 	%rs2, [%rd6];
	add.s64 	%rd7, %rd4, %rd5;
	ld.global.nc.u16 	%rs3, [%rd7];
	// begin inline asm
	{add.f16 %rs1,%rs2,%rs3;
}
	// end inline asm
	st.global.u16 	[%rd6], %rs1;
$L__BB3_2:
	ret;

}
	// .globl	add_bf16
.visible .entry add_bf16(
	.param .u64 .ptr .align 1 add_bf16_param_0,
	.param .u64 .ptr .align 1 add_bf16_param_1,
	.param .u64 .ptr .align 1 add_bf16_param_2,
	.param .u32 add_bf16_param_3
)
{
	.reg .pred 	%p<2>;
	.reg .b16 	%rs<4>;
	.reg .b32 	%r<6>;
	.reg .b64 	%rd<11>;

	ld.param.u64 	%rd1, [add_bf16_param_0];
	ld.param.u64 	%rd2, [add_bf16_param_1];
	ld.param.u64 	%rd3, [add_bf16_param_2];
	ld.param.u32 	%r2, [add_bf16_param_3];
	mov.u32 	%r3, %ctaid.x;
	mov.u32 	%r4, %ntid.x;
	mov.u32 	%r5, %tid.x;
	mad.lo.s32 	%r1, %r3, %r4, %r5;
	setp.ge.s32 	%p1, %r1, %r2;
	@%p1 bra 	$L__BB4_2;
	cvta.to.global.u64 	%rd4, %rd2;
	cvta.to.global.u64 	%rd5, %rd3;
	cvta.to.global.u64 	%rd6, %rd1;
	mul.wide.s32 	%rd7, %r1, 2;
	add.s64 	%rd8, %rd4, %rd7;
	ld.global.nc.u16 	%rs2, [%rd8];
	add.s64 	%rd9, %rd5, %rd7;
	ld.global.nc.u16 	%rs3, [%rd9];
	// begin inline asm
	{ add.bf16 %rs1,%rs2,%rs3; }

	// end inline asm
	add.s64 	%rd10, %rd6, %rd7;
	st.global.u16 	[%rd10], %rs1;
$L__BB4_2:
	ret;

}
	// .globl	add_inplace_bf16
.visible .entry add_inplace_bf16(
	.param .u64 .ptr .align 1 add_inplace_bf16_param_0,
	.param .u64 .ptr .align 1 add_inplace_bf16_param_1,
	.param .u32 add_inplace_bf16_param_2
)
{
	.reg .pred 	%p<2>;
	.reg .b16 	%rs<4>;
	.reg .b32 	%r<6>;
	.reg .b64 	%rd<8>;

	ld.param.u64 	%rd1, [add_inplace_bf16_param_0];
	ld.param.u64 	%rd2, [add_inplace_bf16_param_1];
	ld.param.u32 	%r2, [add_inplace_bf16_param_2];
	mov.u32 	%r3, %ctaid.x;
	mov.u32 	%r4, %ntid.x;
	mov.u32 	%r5, %tid.x;
	mad.lo.s32 	%r1, %r3, %r4, %r5;
	setp.ge.s32 	%p1, %r1, %r2;
	@%p1 bra 	$L__BB5_2;
	cvta.to.global.u64 	%rd3, %rd1;
	cvta.to.global.u64 	%rd4, %rd2;
	mul.wide.s32 	%rd5, %r1, 2;
	add.s64 	%rd6, %rd3, %rd5;
	ld.global.u16 	%rs2, [%rd6];
	add.s64 	%rd7, %rd4, %rd5;
	ld.global.nc.u16 	%rs3, [%rd7];
	// begin inline asm
	{ add.bf16 %rs1,%rs2,%rs3; }

	// end inline asm
	st.global.u16 	[%rd6], %rs1;
$L__BB5_2:
	ret;

}


// ===== COMPILED SASS (sm_100) =====

	.target	sm_100

	.elftype	@"ET_EXEC"


//--------------------- .note.nv.tkinfo           --------------------------
	.section	.note.nv.tkinfo,"",@"SHT_NOTE"
	.sectionflags	@"SHF_NOTE_NV_TKINFO"
	.tkinfo
        /*0018*/ 	.word	0x00000002
        /*0030*/ 	.string	""
        /*0030*/ 	.string	"ptxas"
        /*0030*/ 	.string	"Cuda compilation tools, release 13.0, V13.0.88"
        /*0030*/ 	.string	"Build cuda_13.0.r13.0/compiler.36424714_0"
        /*0030*/ 	.string	"-arch sm_100 -m 64 "



//--------------------- .note.nv.cuinfo           --------------------------
	.section	.note.nv.cuinfo,"",@"SHT_NOTE"
	.sectionflags	@"SHF_NOTE_NV_CUINFO"
        /*0018*/ 	.short	0x0002
        /*001a*/ 	.short	0x0064
        /*001c*/ 	.short	0x0082
	.zero		2


//--------------------- .nv.info                  --------------------------
	.section	.nv.info,"",@"SHT_CUDA_INFO"
	.align	4


	//----- nvinfo : EIATTR_REGCOUNT
	.align		4
        /*0000*/ 	.byte	0x04, 0x2f
        /*0002*/ 	.short	(.L_1 - .L_0)
	.align		4
.L_0:
        /*0004*/ 	.word	index@(add_f32)
        /*0008*/ 	.word	0x0000000c


	//----- nvinfo : EIATTR_FRAME_SIZE
	.align		4
.L_1:
        /*000c*/ 	.byte	0x04, 0x11
        /*000e*/ 	.short	(.L_3 - .L_2)
	.align		4
.L_2:
        /*0010*/ 	.word	index@(add_f32)
        /*0014*/ 	.word	0x00000000


	//----- nvinfo : EIATTR_REGCOUNT
	.align		4
.L_3:
        /*0018*/ 	.byte	0x04, 0x2f
        /*001a*/ 	.short	(.L_5 - .L_4)
	.align		4
.L_4:
        /*001c*/ 	.word	index@(add_inplace_f32)
        /*0020*/ 	.word	0x0000000a


	//----- nvinfo : EIATTR_FRAME_SIZE
	.align		4
.L_5:
        /*0024*/ 	.byte	0x04, 0x11
        /*0026*/ 	.short	(.L_7 - .L_6)
	.align		4
.L_6:
        /*0028*/ 	.word	index@(add_inplace_f32)
        /*002c*/ 	.word	0x00000000


	//----- nvinfo : EIATTR_REGCOUNT
	.align		4
.L_7:
        /*0030*/ 	.byte	0x04, 0x2f
        /*0032*/ 	.short	(.L_9 - .L_8)
	.align		4
.L_8:
        /*0034*/ 	.word	index@(add_f16)
        /*0038*/ 	.word	0x0000000c


	//----- nvinfo : EIATTR_FRAME_SIZE
	.align		4
.L_9:
        /*003c*/ 	.byte	0x04, 0x11
        /*003e*/ 	.short	(.L_11 - .L_10)
	.align		4
.L_10:
        /*0040*/ 	.word	index@(add_f16)
        /*0044*/ 	.word	0x00000000


	//----- nvinfo : EIATTR_REGCOUNT
	.align		4
.L_11:
        /*0048*/ 	.byte	0x04, 0x2f
        /*004a*/ 	.short	(.L_13 - .L_12)
	.align		4
.L_12:
        /*004c*/ 	.word	index@(add_inplace_f16)
        /*0050*/ 	.word	0x0000000a


	//----- nvinfo : EIATTR_FRAME_SIZE
	.align		4
.L_13:
        /*0054*/ 	.byte	0x04, 0x11
        /*0056*/ 	.short	(.L_15 - .L_14)
	.align		4
.L_14:
        /*0058*/ 	.word	index@(add_inplace_f16)
        /*005c*/ 	.word	0x00000000


	//----- nvinfo : EIATTR_REGCOUNT
	.align		4
.L_15:
        /*0060*/ 	.byte	0x04, 0x2f
        /*0062*/ 	.short	(.L_17 - .L_16)
	.align		4
.L_16:
        /*0064*/ 	.word	index@(add_bf16)
        /*0068*/ 	.word	0x0000000c


	//----- nvinfo : EIATTR_FRAME_SIZE
	.align		4
.L_17:
        /*006c*/ 	.byte	0x04, 0x11
        /*006e*/ 	.short	(.L_19 - .L_18)
	.align		4
.L_18:
        /*0070*/ 	.word	index@(add_bf16)
        /*0074*/ 	.word	0x00000000


	//----- nvinfo : EIATTR_REGCOUNT
	.align		4
.L_19:
        /*0078*/ 	.byte	0x04, 0x2f
        /*007a*/ 	.short	(.L_21 - .L_20)
	.align		4
.L_20:
        /*007c*/ 	.word	index@(add_inplace_bf16)
        /*0080*/ 	.word	0x0000000a


	//----- nvinfo : EIATTR_FRAME_SIZE
	.align		4
.L_21:
        /*0084*/ 	.byte	0x04, 0x11
        /*0086*/ 	.short	(.L_23 - .L_22)
	.align		4
.L_22:
        /*0088*/ 	.word	index@(add_inplace_bf16)
        /*008c*/ 	.word	0x00000000


	//----- nvinfo : EIATTR_MIN_STACK_SIZE
	.align		4
.L_23:
        /*0090*/ 	.byte	0x04, 0x12
        /*0092*/ 	.short	(.L_25 - .L_24)
	.align		4
.L_24:
        /*0094*/ 	.word	index@(add_inplace_bf16)
        /*0098*/ 	.word	0x00000000


	//----- nvinfo : EIATTR_MIN_STACK_SIZE
	.align		4
.L_25:
        /*009c*/ 	.byte	0x04, 0x12
        /*009e*/ 	.short	(.L_27 - .L_26)
	.align		4
.L_26:
        /*00a0*/ 	.word	index@(add_bf16)
        /*00a4*/ 	.word	0x00000000


	//----- nvinfo : EIATTR_MIN_STACK_SIZE
	.align		4
.L_27:
        /*00a8*/ 	.byte	0x04, 0x12
        /*00aa*/ 	.short	(.L_29 - .L_28)
	.align		4
.L_28:
        /*00ac*/ 	.word	index@(add_inplace_f16)
        /*00b0*/ 	.word	0x00000000


	//----- nvinfo : EIATTR_MIN_STACK_SIZE
	.align		4
.L_29:
        /*00b4*/ 	.byte	0x04, 0x12
        /*00b6*/ 	.short	(.L_31 - .L_30)
	.align		4
.L_30:
        /*00b8*/ 	.word	index@(add_f16)
        /*00bc*/ 	.word	0x00000000


	//----- nvinfo : EIATTR_MIN_STACK_SIZE
	.align		4
.L_31:
        /*00c0*/ 	.byte	0x04, 0x12
        /*00c2*/ 	.short	(.L_33 - .L_32)
	.align		4
.L_32:
        /*00c4*/ 	.word	index@(add_inplace_f32)
        /*00c8*/ 	.word	0x00000000


	//----- nvinfo : EIATTR_MIN_STACK_SIZE
	.align		4
.L_33:
        /*00cc*/ 	.byte	0x04, 0x12
        /*00ce*/ 	.short	(.L_35 - .L_34)
	.align		4
.L_34:
        /*00d0*/ 	.word	index@(add_f32)
        /*00d4*/ 	.word	0x00000000
.L_35:


//--------------------- .nv.compat                --------------------------
	.section	.nv.compat,"",@"SHT_CUDA_COMPAT_INFO"
	.align	4
        /*0000*/ 	.byte	0x02, 0x09, 0x00, 0x00, 0x02, 0x02, 0x01, 0x00, 0x02, 0x05, 0x05, 0x00, 0x03, 0x07, 0x01, 0x01
        /*0010*/ 	.byte	0x02, 0x03, 0x00, 0x00, 0x02, 0x06, 0x01, 0x00, 0x04, 0x0b, 0x08, 0x00, 0x09, 0x00, 0x00, 0x00
        /*0020*/ 	.byte	0x00, 0x00, 0x00, 0x00


//--------------------- .nv.info.add_inplace_bf16 --------------------------
	.section	.nv.info.add_inplace_bf16,"",@"SHT_CUDA_INFO"
	.sectionflags	@""
	.align	4


	//----- nvinfo : EIATTR_CUDA_API_VERSION
	.align		4
        /*0000*/ 	.byte	0x04, 0x37
        /*0002*/ 	.short	(.L_37 - .L_36)
.L_36:
        /*0004*/ 	.word	0x00000082


	//----- nvinfo : EIATTR_KPARAM_INFO
	.align		4
.L_37:
        /*0008*/ 	.byte	0x04, 0x17
        /*000a*/ 	.short	(.L_39 - .L_38)
.L_38:
        /*000c*/ 	.word	0x00000000
        /*0010*/ 	.short	0x0002
        /*0012*/ 	.short	0x0010
        /*0014*/ 	.byte	0x00, 0xf0, 0x11, 0x00


	//----- nvinfo : EIATTR_KPARAM_INFO
	.align		4
.L_39:
        /*0018*/ 	.byte	0x04, 0x17
        /*001a*/ 	.short	(.L_41 - .L_40)
.L_40:
        /*001c*/ 	.word	0x00000000
        /*0020*/ 	.short	0x0001
        /*0022*/ 	.short	0x0008
        /*0024*/ 	.byte	0x00, 0xf5, 0x21, 0x00


	//----- nvinfo : EIATTR_KPARAM_INFO
	.align		4
.L_41:
        /*0028*/ 	.byte	0x04, 0x17
        /*002a*/ 	.short	(.L_43 - .L_42)
.L_42:
        /*002c*/ 	.word	0x00000000
        /*0030*/ 	.short	0x0000
        /*0032*/ 	.short	0x0000
        /*0034*/ 	.byte	0x00, 0xf5, 0x21, 0x00


	//----- nvinfo : EIATTR_SPARSE_MMA_MASK
	.align		4
.L_43:
        /*0038*/ 	.byte	0x03, 0x50
        /*003a*/ 	.short	0x0000


	//----- nvinfo : EIATTR_MAXREG_COUNT
	.align		4
        /*003c*/ 	.byte	0x03, 0x1b
        /*003e*/ 	.short	0x00ff


	//----- nvinfo : EIATTR_MERCURY_ISA_VERSION
	.align		4
        /*0040*/ 	.byte	0x03, 0x5f
        /*0042*/ 	.short	0x0101


	//----- nvinfo : EIATTR_VRC_CTA_INIT_COUNT
	.align		4
        /*0044*/ 	.byte	0x02, 0x4a
	.zero		1
	.zero		1


	//----- nvinfo : EIATTR_EXIT_INSTR_OFFSETS
	.align		4
        /*0048*/ 	.byte	0x04, 0x1c
        /*004a*/ 	.short	(.L_45 - .L_44)


	//   ....[0]....
.L_44:
        /*004c*/ 	.word	0x00000070


	//   ....[1]....
        /*0050*/ 	.word	0x00000110


	//----- nvinfo : EIATTR_CBANK_PARAM_SIZE
	.align		4
.L_45:
        /*0054*/ 	.byte	0x03, 0x19
        /*0056*/ 	.short	0x0014


	//----- nvinfo : EIATTR_PARAM_CBANK
	.align		4
        /*0058*/ 	.byte	0x04, 0x0a
        /*005a*/ 	.short	(.L_47 - .L_46)
	.align		4
.L_46:
        /*005c*/ 	.word	index@(.nv.constant0.add_inplace_bf16)
        /*0060*/ 	.short	0x0380
        /*0062*/ 	.short	0x0014


	//----- nvinfo : EIATTR_SW_WAR
	.align		4
.L_47:
        /*0064*/ 	.byte	0x04, 0x36
        /*0066*/ 	.short	(.L_49 - .L_48)
.L_48:
        /*0068*/ 	.word	0x00000008
.L_49:


//--------------------- .nv.info.add_bf16         --------------------------
	.section	.nv.info.add_bf16,"",@"SHT_CUDA_INFO"
	.sectionflags	@""
	.align	4


	//----- nvinfo : EIATTR_CUDA_API_VERSION
	.align		4
        /*0000*/ 	.byte	0x04, 0x37
        /*0002*/ 	.short	(.L_51 - .L_50)
.L_50:
        /*0004*/ 	.word	0x00000082


	//----- nvinfo : EIATTR_KPARAM_INFO
	.align		4
.L_51:
        /*0008*/ 	.byte	0x04, 0x17
        /*000a*/ 	.short	(.L_53 - .L_52)
.L_52:
        /*000c*/ 	.word	0x00000000
        /*0010*/ 	.short	0x0003
        /*0012*/ 	.short	0x0018
        /*0014*/ 	.byte	0x00, 0xf0, 0x11, 0x00


	//----- nvinfo : EIATTR_KPARAM_INFO
	.align		4
.L_53:
        /*0018*/ 	.byte	0x04, 0x17
        /*001a*/ 	.short	(.L_55 - .L_54)
.L_54:
        /*001c*/ 	.word	0x00000000
        /*0020*/ 	.short	0x0002
        /*0022*/ 	.short	0x0010
        /*0024*/ 	.byte	0x00, 0xf5, 0x21, 0x00


	//----- nvinfo : EIATTR_KPARAM_INFO
	.align		4
.L_55:
        /*0028*/ 	.byte	0x04, 0x17
        /*002a*/ 	.short	(.L_57 - .L_56)
.L_56:
        /*002c*/ 	.word	0x00000000
        /*0030*/ 	.short	0x0001
        /*0032*/ 	.short	0x0008
        /*0034*/ 	.byte	0x00, 0xf5, 0x21, 0x00


	//----- nvinfo : EIATTR_KPARAM_INFO
	.align		4
.L_57:
        /*0038*/ 	.byte	0x04, 0x17
        /*003a*/ 	.short	(.L_59 - .L_58)
.L_58:
        /*003c*/ 	.word	0x00000000
        /*0040*/ 	.short	0x0000
        /*0042*/ 	.short	0x0000
        /*0044*/ 	.byte	0x00, 0xf5, 0x21, 0x00


	//----- nvinfo : EIATTR_SPARSE_MMA_MASK
	.align		4
.L_59:
        /*0048*/ 	.byte	0x03, 0x50
        /*004a*/ 	.short	0x0000


	//----- nvinfo : EIATTR_MAXREG_COUNT
	.align		4
        /*004c*/ 	.byte	0x03, 0x1b
        /*004e*/ 	.short	0x00ff


	//----- nvinfo : EIATTR_MERCURY_ISA_VERSION
	.align		4
        /*0050*/ 	.byte	0x03, 0x5f
        /*0052*/ 	.short	0x0101


	//----- nvinfo : EIATTR_VRC_CTA_INIT_COUNT
	.align		4
        /*0054*/ 	.byte	0x02, 0x4a
	.zero		1
	.zero		1


	//----- nvinfo : EIATTR_EXIT_INSTR_OFFSETS
	.align		4
        /*0058*/ 	.byte	0x04, 0x1c
        /*005a*/ 	.short	(.L_61 - .L_60)


	//   ....[0]....
.L_60:
        /*005c*/ 	.word	0x00000070


	//   ....[1]....
        /*0060*/ 	.word	0x00000130


	//----- nvinfo : EIATTR_CBANK_PARAM_SIZE
	.align		4
.L_61:
        /*0064*/ 	.byte	0x03, 0x19
        /*0066*/ 	.short	0x001c


	//----- nvinfo : EIATTR_PARAM_CBANK
	.align		4
        /*0068*/ 	.byte	0x04, 0x0a
        /*006a*/ 	.short	(.L_63 - .L_62)
	.align		4
.L_62:
        /*006c*/ 	.word	index@(.nv.constant0.add_bf16)
        /*0070*/ 	.short	0x0380
        /*0072*/ 	.short	0x001c


	//----- nvinfo : EIATTR_SW_WAR
	.align		4
.L_63:
        /*0074*/ 	.byte	0x04, 0x36
        /*0076*/ 	.short	(.L_65 - .L_64)
.L_64:
        /*0078*/ 	.word	0x00000008
.L_65:


//--------------------- .nv.info.add_inplace_f16  --------------------------
	.section	.nv.info.add_inplace_f16,"",@"SHT_CUDA_INFO"
	.sectionflags	@""
	.align	4


	//----- nvinfo : EIATTR_CUDA_API_VERSION
	.align		4
        /*0000*/ 	.byte	0x04, 0x37
        /*0002*/ 	.short	(.L_67 - .L_66)
.L_66:
        /*0004*/ 	.word	0x00000082


	//----- nvinfo : EIATTR_KPARAM_INFO
	.align		4
.L_67:
        /*0008*/ 	.byte	0x04, 0x17
        /*000a*/ 	.short	(.L_69 - .L_68)
.L_68:
        /*000c*/ 	.word	0x00000000
        /*0010*/ 	.short	0x0002
        /*0012*/ 	.short	0x0010
        /*0014*/ 	.byte	0x00, 0xf0, 0x11, 0x00


	//----- nvinfo : EIATTR_KPARAM_INFO
	.align		4
.L_69:
        /*0018*/ 	.byte	0x04, 0x17
        /*001a*/ 	.short	(.L_71 - .L_70)
.L_70:
        /*001c*/ 	.word	0x00000000
        /*0020*/ 	.short	0x0001
        /*0022*/ 	.short	0x0008
        /*0024*/ 	.byte	0x00, 0xf5, 0x21, 0x00


	//----- nvinfo : EIATTR_KPARAM_INFO
	.align		4
.L_71:
        /*0028*/ 	.byte	0x04, 0x17
        /*002a*/ 	.short	(.L_73 - .L_72)
.L_72:
        /*002c*/ 	.word	0x00000000
        /*0030*/ 	.short	0x0000
        /*0032*/ 	.short	0x0000
        /*0034*/ 	.byte	0x00, 0xf5, 0x21, 0x00


	//----- nvinfo : EIATTR_SPARSE_MMA_MASK
	.align		4
.L_73:
        /*0038*/ 	.byte	0x03, 0x50
        /*003a*/ 	.short	0x0000


	//----- nvinfo : EIATTR_MAXREG_COUNT
	.align		4
        /*003c*/ 	.byte	0x03, 0x1b
        /*003e*/ 	.short	0x00ff


	//----- nvinfo : EIATTR_MERCURY_ISA_VERSION
	.align		4
        /*0040*/ 	.byte	0x03, 0x5f
        /*0042*/ 	.short	0x0101


	//----- nvinfo : EIATTR_VRC_CTA_INIT_COUNT
	.align		4
        /*0044*/ 	.byte	0x02, 0x4a
	.zero		1
	.zero		1


	//----- nvinfo : EIATTR_EXIT_INSTR_OFFSETS
	.align		4
        /*0048*/ 	.byte	0x04, 0x1c
        /*004a*/ 	.short	(.L_75 - .L_74)


	//   ....[0]....
.L_74:
        /*004c*/ 	.word	0x00000070


	//   ....[1]....
        /*0050*/ 	.word	0x00000110


	//----- nvinfo : EIATTR_CBANK_PARAM_SIZE
	.align		4
.L_75:
        /*0054*/ 	.byte	0x03, 0x19
        /*0056*/ 	.short	0x0014


	//----- nvinfo : EIATTR_PARAM_CBANK
	.align		4
        /*0058*/ 	.byte	0x04, 0x0a
        /*005a*/ 	.short	(.L_77 - .L_76)
	.align		4
.L_76:
        /*005c*/ 	.word	index@(.nv.constant0.add_inplace_f16)
        /*0060*/ 	.short	0x0380
        /*0062*/ 	.short	0x0014


	//----- nvinfo : EIATTR_SW_WAR
	.align		4
.L_77:
        /*0064*/ 	.byte	0x04, 0x36
        /*0066*/ 	.short	(.L_79 - .L_78)
.L_78:
        /*0068*/ 	.word	0x00000008
.L_79:


//--------------------- .nv.info.add_f16          --------------------------
	.section	.nv.info.add_f16,"",@"SHT_CUDA_INFO"
	.sectionflags	@""
	.align	4


	//----- nvinfo : EIATTR_CUDA_API_VERSION
	.align		4
        /*0000*/ 	.byte	0x04, 0x37
        /*0002*/ 	.short	(.L_81 - .L_80)
.L_80:
        /*0004*/ 	.word	0x00000082


	//----- nvinfo : EIATTR_KPARAM_INFO
	.align		4
.L_81:
        /*0008*/ 	.byte	0x04, 0x17
        /*000a*/ 	.short	(.L_83 - .L_82)
.L_82:
        /*000c*/ 	.word	0x00000000
        /*0010*/ 	.short	0x0003
        /*0012*/ 	.short	0x0018
        /*0014*/ 	.byte	0x00, 0xf0, 0x11, 0x00


	//----- nvinfo : EIATTR_KPARAM_INFO
	.align		4
.L_83:
        /*0018*/ 	.byte	0x04, 0x17
        /*001a*/ 	.short	(.L_85 - .L_84)
.L_84:
        /*001c*/ 	.word	0x00000000
        /*0020*/ 	.short	0x0002
        /*0022*/ 	.short	0x0010
        /*0024*/ 	.byte	0x00, 0xf5, 0x21, 0x00


	//----- nvinfo : EIATTR_KPARAM_INFO
	.align		4
.L_85:
        /*0028*/ 	.byte	0x04, 0x17
        /*002a*/ 	.short	(.L_87 - .L_86)
.L_86:
        /*002c*/ 	.word	0x00000000
        /*0030*/ 	.short	0x0001
        /*0032*/ 	.short	0x0008
        /*0034*/ 	.byte	0x00, 0xf5, 0x21, 0x00


	//----- nvinfo : EIATTR_KPARAM_INFO
	.align		4
.L_87:
        /*0038*/ 	.byte	0x04, 0x17
        /*003a*/ 	.short	(.L_89 - .L_88)
.L_88:
        /*003c*/ 	.word	0x00000000
        /*0040*/ 	.short	0x0000
        /*0042*/ 	.short	0x0000
        /*0044*/ 	.byte	0x00, 0xf5, 0x21, 0x00


	//----- nvinfo : EIATTR_SPARSE_MMA_MASK
	.align		4
.L_89:
        /*0048*/ 	.byte	0x03, 0x50
        /*004a*/ 	.short	0x0000


	//----- nvinfo : EIATTR_MAXREG_COUNT
	.align		4
        /*004c*/ 	.byte	0x03, 0x1b
        /*004e*/ 	.short	0x00ff


	//----- nvinfo : EIATTR_MERCURY_ISA_VERSION
	.align		4
        /*0050*/ 	.byte	0x03, 0x5f
        /*0052*/ 	.short	0x0101


	//----- nvinfo : EIATTR_VRC_CTA_INIT_COUNT
	.align		4
        /*0054*/ 	.byte	0x02, 0x4a
	.zero		1
	.zero		1


	//----- nvinfo : EIATTR_EXIT_INSTR_OFFSETS
	.align		4
        /*0058*/ 	.byte	0x04, 0x1c
        /*005a*/ 	.short	(.L_91 - .L_90)


	//   ....[0]....
.L_90:
        /*005c*/ 	.word	0x00000070


	//   ....[1]....
        /*0060*/ 	.word	0x00000130


	//----- nvinfo : EIATTR_CBANK_PARAM_SIZE
	.align		4
.L_91:
        /*0064*/ 	.byte	0x03, 0x19
        /*0066*/ 	.short	0x001c


	//----- nvinfo : EIATTR_PARAM_CBANK
	.align		4
        /*0068*/ 	.byte	0x04, 0x0a
        /*006a*/ 	.short	(.L_93 - .L_92)
	.align		4
.L_92:
        /*006c*/ 	.word	index@(.nv.constant0.add_f16)
        /*0070*/ 	.short	0x0380
        /*0072*/ 	.short	0x001c


	//----- nvinfo : EIATTR_SW_WAR
	.align		4
.L_93:
        /*0074*/ 	.byte	0x04, 0x36
        /*0076*/ 	.short	(.L_95 - .L_94)
.L_94:
        /*0078*/ 	.word	0x00000008
.L_95:


//--------------------- .nv.info.add_inplace_f32  --------------------------
	.section	.nv.info.add_inplace_f32,"",@"SHT_CUDA_INFO"
	.sectionflags	@""
	.align	4


	//----- nvinfo : EIATTR_CUDA_API_VERSION
	.align		4
        /*0000*/ 	.byte	0x04, 0x37
        /*0002*/ 	.short	(.L_97 - .L_96)
.L_96:
        /*0004*/ 	.word	0x00000082


	//----- nvinfo : EIATTR_KPARAM_INFO
	.align		4
.L_97:
        /*0008*/ 	.byte	0x04, 0x17
        /*000a*/ 	.short	(.L_99 - .L_98)
.L_98:
        /*000c*/ 	.word	0x00000000
        /*0010*/ 	.short	0x0002
        /*0012*/ 	.short	0x0010
        /*0014*/ 	.byte	0x00, 0xf0, 0x11, 0x00


	//----- nvinfo : EIATTR_KPARAM_INFO
	.align		4
.L_99:
        /*0018*/ 	.byte	0x04, 0x17
        /*001a*/ 	.short	(.L_101 - .L_100)
.L_100:
        /*001c*/ 	.word	0x00000000
        /*0020*/ 	.short	0x0001
        /*0022*/ 	.short	0x0008
        /*0024*/ 	.byte	0x00, 0xf5, 0x21, 0x00


	//----- nvinfo : EIATTR_KPARAM_INFO
	.align		4
.L_101:
        /*0028*/ 	.byte	0x04, 0x17
        /*002a*/ 	.short	(.L_103 - .L_102)
.L_102:
        /*002c*/ 	.word	0x00000000
        /*0030*/ 	.short	0x0000
        /*0032*/ 	.short	0x0000
        /*0034*/ 	.byte	0x00, 0xf5, 0x21, 0x00


	//----- nvinfo : EIATTR_SPARSE_MMA_MASK
	.align		4
.L_103:
        /*0038*/ 	.byte	0x03, 0x50
        /*003a*/ 	.short	0x0000


	//----- nvinfo : EIATTR_MAXREG_COUNT
	.align		4
        /*003c*/ 	.byte	0x03, 0x1b
        /*003e*/ 	.short	0x00ff


	//----- nvinfo : EIATTR_MERCURY_ISA_VERSION
	.align		4
        /*0040*/ 	.byte	0x03, 0x5f
        /*0042*/ 	.short	0x0101


	//----- nvinfo : EIATTR_VRC_CTA_INIT_COUNT
	.align		4
        /*0044*/ 	.byte	0x02, 0x4a
	.zero		1
	.zero		1


	//----- nvinfo : EIATTR_EXIT_INSTR_OFFSETS
	.align		4
        /*0048*/ 	.byte	0x04, 0x1c
        /*004a*/ 	.short	(.L_105 - .L_104)


	//   ....[0]....
.L_104:
        /*004c*/ 	.word	0x00000070


	//   ....[1]....
        /*0050*/ 	.word	0x00000110


	//----- nvinfo : EIATTR_CBANK_PARAM_SIZE
	.align		4
.L_105:
        /*0054*/ 	.byte	0x03, 0x19
        /*0056*/ 	.short	0x0014


	//----- nvinfo : EIATTR_PARAM_CBANK
	.align		4
        /*0058*/ 	.byte	0x04, 0x0a
        /*005a*/ 	.short	(.L_107 - .L_106)
	.align		4
.L_106:
        /*005c*/ 	.word	index@(.nv.constant0.add_inplace_f32)
        /*0060*/ 	.short	0x0380
        /*0062*/ 	.short	0x0014


	//----- nvinfo : EIATTR_SW_WAR
	.align		4
.L_107:
        /*0064*/ 	.byte	0x04, 0x36
        /*0066*/ 	.short	(.L_109 - .L_108)
.L_108:
        /*0068*/ 	.word	0x00000008
.L_109:


//--------------------- .nv.info.add_f32          --------------------------
	.section	.nv.info.add_f32,"",@"SHT_CUDA_INFO"
	.sectionflags	@""
	.align	4


	//----- nvinfo : EIATTR_CUDA_API_VERSION
	.align		4
        /*0000*/ 	.byte	0x04, 0x37
        /*0002*/ 	.short	(.L_111 - .L_110)
.L_110:
        /*0004*/ 	.word	0x00000082


	//----- nvinfo : EIATTR_KPARAM_INFO
	.align		4
.L_111:
        /*0008*/ 	.byte	0x04, 0x17
        /*000a*/ 	.short	(.L_113 - .L_112)
.L_112:
        /*000c*/ 	.word	0x00000000
        /*0010*/ 	.short	0x0003
        /*0012*/ 	.short	0x0018
        /*0014*/ 	.byte	0x00, 0xf0, 0x11, 0x00


	//----- nvinfo : EIATTR_KPARAM_INFO
	.align		4
.L_113:
        /*0018*/ 	.byte	0x04, 0x17
        /*001a*/ 	.short	(.L_115 - .L_114)
.L_114:
        /*001c*/ 	.word	0x00000000
        /*0020*/ 	.short	0x0002
        /*0022*/ 	.short	0x0010
        /*0024*/ 	.byte	0x00, 0xf5, 0x21, 0x00


	//----- nvinfo : EIATTR_KPARAM_INFO
	.align		4
.L_115:
        /*0028*/ 	.byte	0x04, 0x17
        /*002a*/ 	.short	(.L_117 - .L_116)
.L_116:
        /*002c*/ 	.word	0x00000000
        /*0030*/ 	.short	0x0001
        /*0032*/ 	.short	0x0008
        /*0034*/ 	.byte	0x00, 0xf5, 0x21, 0x00


	//----- nvinfo : EIATTR_KPARAM_INFO
	.align		4
.L_117:
        /*0038*/ 	.byte	0x04, 0x17
        /*003a*/ 	.short	(.L_119 - .L_118)
.L_118:
        /*003c*/ 	.word	0x00000000
        /*0040*/ 	.short	0x0000
        /*0042*/ 	.short	0x0000
        /*0044*/ 	.byte	0x00, 0xf5, 0x21, 0x00


	//----- nvinfo : EIATTR_SPARSE_MMA_MASK
	.align		4
.L_119:
        /*0048*/ 	.byte	0x03, 0x50
        /*004a*/ 	.short	0x0000


	//----- nvinfo : EIATTR_MAXREG_COUNT
	.align		4
        /*004c*/ 	.byte	0x03, 0x1b
        /*004e*/ 	.short	0x00ff


	//----- nvinfo : EIATTR_MERCURY_ISA_VERSION
	.align		4
        /*0050*/ 	.byte	0x03, 0x5f
        /*0052*/ 	.short	0x0101


	//----- nvinfo : EIATTR_VRC_CTA_INIT_COUNT
	.align		4
        /*0054*/ 	.byte	0x02, 0x4a
	.zero		1
	.zero		1


	//----- nvinfo : EIATTR_EXIT_INSTR_OFFSETS
	.align		4
        /*0058*/ 	.byte	0x04, 0x1c
        /*005a*/ 	.short	(.L_121 - .L_120)


	//   ....[0]....
.L_120:
        /*005c*/ 	.word	0x00000070


	//   ....[1]....
        /*0060*/ 	.word	0x00000130


	//----- nvinfo : EIATTR_CBANK_PARAM_SIZE
	.align		4
.L_121:
        /*0064*/ 	.byte	0x03, 0x19
        /*0066*/ 	.short	0x001c


	//----- nvinfo : EIATTR_PARAM_CBANK
	.align		4
        /*0068*/ 	.byte	0x04, 0x0a
        /*006a*/ 	.short	(.L_123 - .L_122)
	.align		4
.L_122:
        /*006c*/ 	.word	index@(.nv.constant0.add_f32)
        /*0070*/ 	.short	0x0380
        /*0072*/ 	.short	0x001c


	//----- nvinfo : EIATTR_SW_WAR
	.align		4
.L_123:
        /*0074*/ 	.byte	0x04, 0x36
        /*0076*/ 	.short	(.L_125 - .L_124)
.L_124:
        /*0078*/ 	.word	0x00000008
.L_125:


//--------------------- .nv.callgraph             --------------------------
	.section	.nv.callgraph,"",@"SHT_CUDA_CALLGRAPH"
	.align	4
	.sectionentsize	8
	.align		4
        /*0000*/ 	.word	0x00000000
	.align		4
        /*0004*/ 	.word	0xffffffff
	.align		4
        /*0008*/ 	.word	0x00000000
	.align		4
        /*000c*/ 	.word	0xfffffffe
	.align		4
        /*0010*/ 	.word	0x00000000
	.align		4
        /*0014*/ 	.word	0xfffffffd
	.align		4
        /*0018*/ 	.word	0x00000000
	.align		4
        /*001c*/ 	.word	0xfffffffc


//--------------------- .text.add_inplace_bf16    --------------------------
	.section	.text.add_inplace_bf16,"ax",@progbits
	.align	128
        .global         add_inplace_bf16
        .type           add_inplace_bf16,@function
        .size           add_inplace_bf16,(.L_x_6 - add_inplace_bf16)
        .other          add_inplace_bf16,@"STO_CUDA_ENTRY STV_DEFAULT"
add_inplace_bf16:
.text.add_inplace_bf16:
[----:B------:R-:W-:Y:S01]  /*0000*/  LDC R1, c[0x0][0x37c] ;  /* 0x0000df00ff017b82 */ /* 0x000fe20000000800 */
[----:B------:R-:W0:Y:S07]  /*0010*/  S2R R0, SR_TID.X ;  /* 0x0000000000007919 */ /* 0x000e2e0000002100 */
[----:B------:R-:W0:Y:S01]  /*0020*/  S2UR UR4, SR_CTAID.X ;  /* 0x00000000000479c3 */ /* 0x000e220000002500 */
[----:B------:R-:W1:Y:S07]  /*0030*/  LDCU UR5, c[0x0][0x390] ;  /* 0x00007200ff0577ac */ /* 0x000e6e0008000800 */
[----:B------:R-:W0:Y:S02]  /*0040*/  LDC R7, c[0x0][0x360] ;  /* 0x0000d800ff077b82 */ /* 0x000e240000000800 */
[----:B0-----:R-:W-:-:S05]  /*0050*/  IMAD R7, R7, UR4, R0 ;  /* 0x0000000407077c24 */ /* 0x001fca000f8e0200 */
[----:B-1----:R-:W-:-:S13]  /*0060*/  ISETP.GE.AND P0, PT, R7, UR5, PT ;  /* 0x0000000507007c0c */ /* 0x002fda000bf06270 */
[----:B------:R-:W-:Y:S05]  /*0070*/  @P0 EXIT ;  /* 0x000000000000094d */ /* 0x000fea0003800000 */
[----:B------:R-:W0:Y:S01]  /*0080*/  LDC.64 R4, c[0x0][0x388] ;  /* 0x0000e200ff047b82 */ /* 0x000e220000000a00 */
[----:B------:R-:W1:Y:S07]  /*0090*/  LDCU.64 UR4, c[0x0][0x358] ;  /* 0x00006b00ff0477ac */ /* 0x000e6e0008000a00 */
[----:B------:R-:W2:Y:S01]  /*00a0*/  LDC.64 R2, c[0x0][0x380] ;  /* 0x0000e000ff027b82 */ /* 0x000ea20000000a00 */
[----:B0-----:R-:W-:-:S06]  /*00b0*/  IMAD.WIDE R4, R7, 0x2, R4 ;  /* 0x0000000207047825 */ /* 0x001fcc00078e0204 */
[----:B-1----:R-:W3:Y:S01]  /*00c0*/  LDG.E.U16.CONSTANT R5, desc[UR4][R4.64] ;  /* 0x0000000404057981 */ /* 0x002ee2000c1e9500 */
[----:B--2---:R-:W-:-:S05]  /*00d0*/  IMAD.WIDE R2, R7, 0x2, R2 ;  /* 0x0000000207027825 */ /* 0x004fca00078e0202 */
[----:B------:R-:W3:Y:S02]  /*00e0*/  LDG.E.U16 R0, desc[UR4][R2.64] ;  /* 0x0000000402007981 */ /* 0x000ee4000c1e1500 */
[----:B---3--:R-:W-:-:S05]  /*00f0*/  HADD2.BF16_V2 R0, R0.H0_H0, R5.H0_H0 ;  /* 0x2000000500007230 */ /* 0x008fca0000200800 */
[----:B------:R-:W-:Y:S01]  /*0100*/  STG.E.U16 desc[UR4][R2.64], R0 ;  /* 0x0000000002007986 */ /* 0x000fe2000c101504 */
[----:B------:R-:W-:Y:S05]  /*0110*/  EXIT ;  /* 0x000000000000794d */ /* 0x000fea0003800000 */
.L_x_0:
[----:B------:R-:W-:-:S00]  /*0120*/  BRA `(.L_x_0) ;  /* 0xfffffffc00fc7947 */ /* 0x000fc0000383ffff */
[----:B------:R-:W-:-:S00]  /*0130*/  NOP ;  /* 0x0000000000007918 */ /* 0x000fc00000000000 */
        /* <DEDUP_REMOVED lines=12> */
.L_x_6:


//--------------------- .text.add_bf16            --------------------------
	.section	.text.add_bf16,"ax",@progbits
	.align	128
        .global         add_bf16
        .type           add_bf16,@function
        .size           add_bf16,(.L_x_7 - add_bf16)
        .other          add_bf16,@"STO_CUDA_ENTRY STV_DEFAULT"
add_bf16:
.text.add_bf16:
        /* <DEDUP_REMOVED lines=10> */
[----:B------:R-:W2:Y:S08]  /*00a0*/  LDC.64 R4, c[0x0][0x390] ;  /* 0x0000e400ff047b82 */ /* 0x000eb00000000a00 */
[----:B------:R-:W3:Y:S01]  /*00b0*/  LDC.64 R6, c[0x0][0x380] ;  /* 0x0000e000ff067b82 */ /* 0x000ee20000000a00 */
[----:B0-----:R-:W-:-:S06]  /*00c0*/  IMAD.WIDE R2, R9, 0x2, R2 ;  /* 0x0000000209027825 */ /* 0x001fcc00078e0202 */
[----:B-1----:R-:W4:Y:S01]  /*00d0*/  LDG.E.U16.CONSTANT R2, desc[UR4][R2.64] ;  /* 0x0000000402027981 */ /* 0x002f22000c1e9500 */
[----:B--2---:R-:W-:-:S06]  /*00e0*/  IMAD.WIDE R4, R9, 0x2, R4 ;  /* 0x0000000209047825 */ /* 0x004fcc00078e0204 */
[----:B------:R-:W4:Y:S01]  /*00f0*/  LDG.E.U16.CONSTANT R5, desc[UR4][R4.64] ;  /* 0x0000000404057981 */ /* 0x000f22000c1e9500 */
[----:B---3--:R-:W-:-:S04]  /*0100*/  IMAD.WIDE R6, R9, 0x2, R6 ;  /* 0x0000000209067825 */ /* 0x008fc800078e0206 */
[----:B----4-:R-:W-:-:S05]  /*0110*/  HADD2.BF16_V2 R5, R2.H0_H0, R5.H0_H0 ;  /* 0x2000000502057230 */ /* 0x010fca0000200800 */
[----:B------:R-:W-:Y:S01]  /*0120*/  STG.E.U16 desc[UR4][R6.64], R5 ;  /* 0x0000000506007986 */ /* 0x000fe2000c101504 */
[----:B------:R-:W-:Y:S05]  /*0130*/  EXIT ;  /* 0x000000000000794d */ /* 0x000fea0003800000 */
.L_x_1:
        /* <DEDUP_REMOVED lines=12> */
.L_x_7:


//--------------------- .text.add_inplace_f16     --------------------------
	.section	.text.add_inplace_f16,"ax",@progbits
	.align	128
        .global         add_inplace_f16
        .type           add_inplace_f16,@function
        .size           add_inplace_f16,(.L_x_8 - add_inplace_f16)
        .other          add_inplace_f16,@"STO_CUDA_ENTRY STV_DEFAULT"
add_inplace_f16:
.text.add_inplace_f16:
        /* <DEDUP_REMOVED lines=15> */
[----:B---3--:R-:W-:-:S05]  /*00f0*/  HADD2 R0, R0.H0_H0, R5.H0_H0 ;  /* 0x2000000500007230 */ /* 0x008fca0000000800 */
[----:B------:R-:W-:Y:S01]  /*0100*/  STG.E.U16 desc[UR4][R2.64], R0 ;  /* 0x0000000002007986 */ /* 0x000fe2000c101504 */
[----:B------:R-:W-:Y:S05]  /*0110*/  EXIT ;  /* 0x000000000000794d */ /* 0x000fea0003800000 */
.L_x_2:
        /* <DEDUP_REMOVED lines=14> */
.L_x_8:


//--------------------- .text.add_f16             --------------------------
	.section	.text.add_f16,"ax",@progbits
	.align	128
        .global         add_f16
        .type           add_f16,@function
        .size           add_f16,(.L_x_9 - add_f16)
        .other          add_f16,@"STO_CUDA_ENTRY STV_DEFAULT"
add_f16:
.text.add_f16:
        /* <DEDUP_REMOVED lines=17> */
[----:B----4-:R-:W-:-:S05]  /*0110*/  HADD2 R5, R2.H0_H0, R5.H0_H0 ;  /* 0x2000000502057230 */ /* 0x010fca0000000800 */
[----:B------:R-:W-:Y:S01]  /*0120*/  STG.E.U16 desc[UR4][R6.64], R5 ;  /* 0x0000000506007986 */ /* 0x000fe2000c101504 */
[----:B------:R-:W-:Y:S05]  /*0130*/  EXIT ;  /* 0x000000000000794d */ /* 0x000fea0003800000 */
.L_x_3:
        /* <DEDUP_REMOVED lines=12> */
.L_x_9:


//--------------------- .text.add_inplace_f32     --------------------------
	.section	.text.add_inplace_f32,"ax",@progbits
	.align	128
        .global         add_inplace_f32
        .type           add_inplace_f32,@function
        .size           add_inplace_f32,(.L_x_10 - add_inplace_f32)
        .other          add_inplace_f32,@"STO_CUDA_ENTRY STV_DEFAULT"
add_inplace_f32:
.text.add_inplace_f32:
        /* <DEDUP_REMOVED lines=12> */
[----:B-1----:R-:W3:Y:S01]  /*00c0*/  LDG.E.CONSTANT R2, desc[UR4][R2.64] ;  /* 0x0000000402027981 */ /* 0x002ee2000c1e9900 */
[----:B--2---:R-:W-:-:S05]  /*00d0*/  IMAD.WIDE R4, R7, 0x4, R4 ;  /* 0x0000000407047825 */ /* 0x004fca00078e0204 */
[----:B------:R-:W3:Y:S02]  /*00e0*/  LDG.E R7, desc[UR4][R4.64] ;  /* 0x0000000404077981 */ /* 0x000ee4000c1e1900 */
[----:B---3--:R-:W-:-:S05]  /*00f0*/  FADD R7, R2, R7 ;  /* 0x0000000702077221 */ /* 0x008fca0000000000 */
[----:B------:R-:W-:Y:S01]  /*0100*/  STG.E desc[UR4][R4.64], R7 ;  /* 0x0000000704007986 */ /* 0x000fe2000c101904 */
[----:B------:R-:W-:Y:S05]  /*0110*/  EXIT ;  /* 0x000000000000794d */ /* 0x000fea0003800000 */
.L_x_4:
        /* <DEDUP_REMOVED lines=14> */
.L_x_10:


//--------------------- .text.add_f32             --------------------------
	.section	.text.add_f32,"ax",@progbits
	.align	128
        .global         add_f32
        .type           add_f32,@function
        .size           add_f32,(.L_x_11 - add_f32)
        .other          add_f32,@"STO_CUDA_ENTRY STV_DEFAULT"
add_f32:
.text.add_f32:
        /* <DEDUP_REMOVED lines=13> */
[----:B-1----:R-:W4:Y:S01]  /*00d0*/  LDG.E.CONSTANT R2, desc[UR4][R2.64] ;  /* 0x0000000402027981 */ /* 0x002f22000c1e9900 */
[----:B--2---:R-:W-:-:S06]  /*00e0*/  IMAD.WIDE R4, R9, 0x4, R4 ;  /* 0x0000000409047825 */ /* 0x004fcc00078e0204 */
[----:B------:R-:W4:Y:S01]  /*00f0*/  LDG.E.CONSTANT R5, desc[UR4][R4.64] ;  /* 0x0000000404057981 */ /* 0x000f22000c1e9900 */
[----:B---3--:R-:W-:-:S04]  /*0100*/  IMAD.WIDE R6, R9, 0x4, R6 ;  /* 0x0000000409067825 */ /* 0x008fc800078e0206 */
[----:B----4-:R-:W-:-:S05]  /*0110*/  FADD R9, R2, R5 ;  /* 0x0000000502097221 */ /* 0x010fca0000000000 */
[----:B------:R-:W-:Y:S01]  /*0120*/  STG.E desc[UR4][R6.64], R9 ;  /* 0x0000000906007986 */ /* 0x000fe2000c101904 */
[----:B------:R-:W-:Y:S05]  /*0130*/  EXIT ;  /* 0x000000000000794d */ /* 0x000fea0003800000 */
.L_x_5:
        /* <DEDUP_REMOVED lines=12> */
.L_x_11:


//--------------------- .nv.shared.reserved.0     --------------------------
	.section	.nv.shared.reserved.0,"aw",@nobits
	.weak		__nv_reservedSMEM_offset_0_alias
	.size		__nv_reservedSMEM_offset_0_alias, 0, 64
	.other		__nv_reservedSMEM_offset_0_alias,@"STO_CUDA_RESERVED_SHARED STV_DEFAULT"
__nv_reservedSMEM_offset_0_alias:
	.zero		0
	.zero		64


//--------------------- .nv.constant0.add_inplace_bf16 --------------------------
	.section	.nv.constant0.add_inplace_bf16,"a",@progbits
	.sectionflags	@""
	.align	4
.nv.constant0.add_inplace_bf16:
	.zero		916


//--------------------- .nv.constant0.add_bf16    --------------------------
	.section	.nv.constant0.add_bf16,"a",@progbits
	.sectionflags	@""
	.align	4
.nv.constant0.add_bf16:
	.zero		924


//--------------------- .nv.constant0.add_inplace_f16 --------------------------
	.section	.nv.constant0.add_inplace_f16,"a",@progbits
	.sectionflags	@""
	.align	4
.nv.constant0.add_inplace_f16:
	.zero		916


//--------------------- .nv.constant0.add_f16     --------------------------
	.section	.nv.constant0.add_f16,"a",@progbits
	.sectionflags	@""
	.align	4
.nv.constant0.add_f16:
	.zero		924


//--------------------- .nv.constant0.add_inplace_f32 --------------------------
	.section	.nv.constant0.add_inplace_f32,"a",@progbits
	.sectionflags	@""
	.align	4
.nv.constant0.add_inplace_f32:
	.zero		916


//--------------------- .nv.constant0.add_f32     --------------------------
	.section	.nv.constant0.add_f32,"a",@progbits
	.sectionflags	@""
	.align	4
.nv.constant0.add_f32:
	.zero		924


//--------------------- SYMBOLS --------------------------

	.type		.nv.reservedSmem.offset0,@object
	.size		.nv.reservedSmem.offset0,0x4
